	.headerflags	@"EF_CUDA_TEXMODE_UNIFIED EF_CUDA_64BIT_ADDRESS EF_CUDA_ACCELERATORS EF_CUDA_SM90 EF_CUDA_VIRTUAL_SM(EF_CUDA_SM90)"
	.elftype	@"ET_EXEC"


//--------------------- .nv.info                  --------------------------
	.section	.nv.info,"",@"SHT_CUDA_INFO"
	.align	4


	//----- nvinfo : EIATTR_REGCOUNT
	.align		4
        /*0000*/ 	.byte	0x04, 0x2f
        /*0002*/ 	.short	(.L_3 - .L_2)
	.align		4
.L_2:
        /*0004*/ 	.word	index@(triton_poi_fused__native_batch_norm_legit_no_training_cat_relu_19)
        /*0008*/ 	.word	0x00000020


	//----- nvinfo : EIATTR_MIN_STACK_SIZE
	.align		4
.L_3:
        /*000c*/ 	.byte	0x04, 0x12
        /*000e*/ 	.short	(.L_5 - .L_4)
	.align		4
.L_4:
        /*0010*/ 	.word	index@(triton_poi_fused__native_batch_norm_legit_no_training_cat_relu_19)
        /*0014*/ 	.word	0x00000000


	//----- nvinfo : EIATTR_FRAME_SIZE
	.align		4
.L_5:
        /*0018*/ 	.byte	0x04, 0x11
        /*001a*/ 	.short	(.L_7 - .L_6)
	.align		4
.L_6:
        /*001c*/ 	.word	index@(triton_poi_fused__native_batch_norm_legit_no_training_cat_relu_19)
        /*0020*/ 	.word	0x00000000


	//----- nvinfo : EIATTR_MIN_STACK_SIZE
	.align		4
.L_7:
        /*0024*/ 	.byte	0x04, 0x12
        /*0026*/ 	.short	(.L_9 - .L_8)
	.align		4
.L_8:
        /*0028*/ 	.word	index@(triton_poi_fused__native_batch_norm_legit_no_training_cat_relu_19)
        /*002c*/ 	.word	0x00000000
.L_9:


//--------------------- .nv.info.triton_poi_fused__native_batch_norm_legit_no_training_cat_relu_19 --------------------------
	.section	.nv.info.triton_poi_fused__native_batch_norm_legit_no_training_cat_relu_19,"",@"SHT_CUDA_INFO"
	.sectionflags	@""
	.align	4


	//----- nvinfo : EIATTR_CUDA_API_VERSION
	.align		4
        /*0000*/ 	.byte	0x04, 0x37
        /*0002*/ 	.short	(.L_11 - .L_10)
.L_10:
        /*0004*/ 	.word	0x0000007c


	//----- nvinfo : EIATTR_KPARAM_INFO
	.align		4
.L_11:
        /*0008*/ 	.byte	0x04, 0x17
        /*000a*/ 	.short	(.L_13 - .L_12)
.L_12:
        /*000c*/ 	.word	0x00000000
        /*0010*/ 	.short	0x0008
        /*0012*/ 	.short	0x0040
        /*0014*/ 	.byte	0x00, 0xf0, 0x11, 0x00


	//----- nvinfo : EIATTR_KPARAM_INFO
	.align		4
.L_13:
        /*0018*/ 	.byte	0x04, 0x17
        /*001a*/ 	.short	(.L_15 - .L_14)
.L_14:
        /*001c*/ 	.word	0x00000000
        /*0020*/ 	.short	0x0007
        /*0022*/ 	.short	0x0038
        /*0024*/ 	.byte	0x00, 0xf4, 0x21, 0x00


	//----- nvinfo : EIATTR_KPARAM_INFO
	.align		4
.L_15:
        /*0028*/ 	.byte	0x04, 0x17
        /*002a*/ 	.short	(.L_17 - .L_16)
.L_16:
        /*002c*/ 	.word	0x00000000
        /*0030*/ 	.short	0x0006
        /*0032*/ 	.short	0x0030
        /*0034*/ 	.byte	0x00, 0xf4, 0x21, 0x00


	//----- nvinfo : EIATTR_KPARAM_INFO
	.align		4
.L_17:
        /*0038*/ 	.byte	0x04, 0x17
        /*003a*/ 	.short	(.L_19 - .L_18)
.L_18:
        /*003c*/ 	.word	0x00000000
        /*0040*/ 	.short	0x0005
        /*0042*/ 	.short	0x0028
        /*0044*/ 	.byte	0x00, 0xf4, 0x21, 0x00


	//----- nvinfo : EIATTR_KPARAM_INFO
	.align		4
.L_19:
        /*0048*/ 	.byte	0x04, 0x17
        /*004a*/ 	.short	(.L_21 - .L_20)
.L_20:
        /*004c*/ 	.word	0x00000000
        /*0050*/ 	.short	0x0004
        /*0052*/ 	.short	0x0020
        /*0054*/ 	.byte	0x00, 0xf4, 0x21, 0x00


	//----- nvinfo : EIATTR_KPARAM_INFO
	.align		4
.L_21:
        /*0058*/ 	.byte	0x04, 0x17
        /*005a*/ 	.short	(.L_23 - .L_22)
.L_22:
        /*005c*/ 	.word	0x00000000
        /*0060*/ 	.short	0x0003
        /*0062*/ 	.short	0x0018
        /*0064*/ 	.byte	0x00, 0xf4, 0x21, 0x00


	//----- nvinfo : EIATTR_KPARAM_INFO
	.align		4
.L_23:
        /*0068*/ 	.byte	0x04, 0x17
        /*006a*/ 	.short	(.L_25 - .L_24)
.L_24:
        /*006c*/ 	.word	0x00000000
        /*0070*/ 	.short	0x0002
        /*0072*/ 	.short	0x0010
        /*0074*/ 	.byte	0x00, 0xf4, 0x21, 0x00


	//----- nvinfo : EIATTR_KPARAM_INFO
	.align		4
.L_25:
        /*0078*/ 	.byte	0x04, 0x17
        /*007a*/ 	.short	(.L_27 - .L_26)
.L_26:
        /*007c*/ 	.word	0x00000000
        /*0080*/ 	.short	0x0001
        /*0082*/ 	.short	0x0008
        /*0084*/ 	.byte	0x00, 0xf4, 0x21, 0x00


	//----- nvinfo : EIATTR_KPARAM_INFO
	.align		4
.L_27:
        /*0088*/ 	.byte	0x04, 0x17
        /*008a*/ 	.short	(.L_29 - .L_28)
.L_28:
        /*008c*/ 	.word	0x00000000
        /*0090*/ 	.short	0x0000
        /*0092*/ 	.short	0x0000
        /*0094*/ 	.byte	0x00, 0xf4, 0x21, 0x00


	//----- nvinfo : EIATTR_SPARSE_MMA_MASK
	.align		4
.L_29:
        /*0098*/ 	.byte	0x03, 0x50
        /*009a*/ 	.short	0x0000


	//----- nvinfo : EIATTR_MAXREG_COUNT
	.align		4
        /*009c*/ 	.byte	0x03, 0x1b
        /*009e*/ 	.short	0x00ff


	//----- nvinfo : EIATTR_EXIT_INSTR_OFFSETS
	.align		4
        /*00a0*/ 	.byte	0x04, 0x1c
        /*00a2*/ 	.short	(.L_31 - .L_30)


	//   ....[0]....
.L_30:
        /*00a4*/ 	.word	0x00000b40


	//----- nvinfo : EIATTR_REQNTID
	.align		4
.L_31:
        /*00a8*/ 	.byte	0x04, 0x10
        /*00aa*/ 	.short	(.L_33 - .L_32)
.L_32:
        /*00ac*/ 	.word	0x00000080
        /*00b0*/ 	.word	0x00000001
        /*00b4*/ 	.word	0x00000001


	//----- nvinfo : EIATTR_CBANK_PARAM_SIZE
	.align		4
.L_33:
        /*00b8*/ 	.byte	0x03, 0x19
        /*00ba*/ 	.short	0x0044


	//----- nvinfo : EIATTR_PARAM_CBANK
	.align		4
        /*00bc*/ 	.byte	0x04, 0x0a
        /*00be*/ 	.short	(.L_35 - .L_34)
	.align		4
.L_34:
        /*00c0*/ 	.word	index@(.nv.constant0.triton_poi_fused__native_batch_norm_legit_no_training_cat_relu_19)
        /*00c4*/ 	.short	0x0210
        /*00c6*/ 	.short	0x0044


	//----- nvinfo : EIATTR_SW_WAR
	.align		4
.L_35:
        /*00c8*/ 	.byte	0x04, 0x36
        /*00ca*/ 	.short	(.L_37 - .L_36)
.L_36:
        /*00cc*/ 	.word	0x00000008
.L_37:


//--------------------- .nv.callgraph             --------------------------
	.section	.nv.callgraph,"",@"SHT_CUDA_CALLGRAPH"
	.align	4
	.sectionentsize	8
	.align		4
        /*0000*/ 	.word	0x00000000
	.align		4
        /*0004*/ 	.word	0xffffffff
	.align		4
        /*0008*/ 	.word	0x00000000
	.align		4
        /*000c*/ 	.word	0xfffffffe
	.align		4
        /*0010*/ 	.word	0x00000000
	.align		4
        /*0014*/ 	.word	0xfffffffd
	.align		4
        /*0018*/ 	.word	0x00000000
	.align		4
        /*001c*/ 	.word	0xfffffffc


//--------------------- .nv.constant4             --------------------------
	.section	.nv.constant4,"a",@progbits
	.align	8
	.align		8
.nv.constant4:
        /*0000*/ 	.dword	_$_str
	.align		8
        /*0008*/ 	.dword	_$_str_$_2


//--------------------- .text.triton_poi_fused__native_batch_norm_legit_no_training_cat_relu_19 --------------------------
	.section	.text.triton_poi_fused__native_batch_norm_legit_no_training_cat_relu_19,"ax",@progbits
	.align	128
        .global         triton_poi_fused__native_batch_norm_legit_no_training_cat_relu_19
        .type           triton_poi_fused__native_batch_norm_legit_no_training_cat_relu_19,@function
        .size           triton_poi_fused__native_batch_norm_legit_no_training_cat_relu_19,(.L_x_1 - triton_poi_fused__native_batch_norm_legit_no_training_cat_relu_19)
        .other          triton_poi_fused__native_batch_norm_legit_no_training_cat_relu_19,@"STO_CUDA_ENTRY STV_DEFAULT"
triton_poi_fused__native_batch_norm_legit_no_training_cat_relu_19:
.text.triton_poi_fused__native_batch_norm_legit_no_training_cat_relu_19:
[----:B------:R-:W-:Y:S01]  /*0000*/  LDC R1, c[0x0][0x28] ;  /* 0x00000a00ff017b82 */ /* 0x000fe20000000800 */
[----:B------:R-:W1:Y:S07]  /*0010*/  S2R R0, SR_TID.X ;  /* 0x0000000000007919 */ /* 0x000e6e0000002100 */
[----:B------:R-:W2:Y:S01]  /*0020*/  LDC.64 R2, c[0x0][0x228] ;  /* 0x00008a00ff027b82 */ /* 0x000ea20000000a00 */
[----:B------:R-:W-:Y:S01]  /*0030*/  ULDC.64 UR4, c[0x0][0x208] ;  /* 0x0000820000047ab9 */ /* 0x000fe20000000a00 */
[----:B------:R-:W3:Y:S01]  /*0040*/  S2R R21, SR_CTAID.X ;  /* 0x0000000000157919 */ /* 0x000ee20000002500 */
[----:B------:R-:W-:Y:S01]  /*0050*/  IMAD.MOV.U32 R12, RZ, RZ, 0x3e800000 ;  /* 0x3e800000ff0c7424 */ /* 0x000fe200078e00ff */
[----:B------:R-:W-:-:S04]  /*0060*/  ULDC.64 UR6, c[0x0][0x218] ;  /* 0x0000860000067ab9 */ /* 0x000fc80000000a00 */
[----:B------:R-:W4:Y:S08]  /*0070*/  LDC.64 R28, c[0x0][0x238] ;  /* 0x00008e00ff1c7b82 */ /* 0x000f300000000a00 */
[----:B------:R-:W5:Y:S01]  /*0080*/  LDC.64 R16, c[0x0][0x210] ;  /* 0x00008400ff107b82 */ /* 0x000f620000000a00 */
[----:B-1----:R-:W-:Y:S01]  /*0090*/  IMAD.SHL.U32 R0, R0, 0x4, RZ ;  /* 0x0000000400007824 */ /* 0x002fe200078e00ff */
[----:B---3--:R-:W-:-:S04]  /*00a0*/  SHF.R.S32.HI R5, RZ, 0x15, R21 ;  /* 0x00000015ff057819 */ /* 0x008fc80000011415 */
[----:B------:R-:W-:Y:S02]  /*00b0*/  LOP3.LUT R0, R0, 0x1fc, RZ, 0xc0, !PT ;  /* 0x000001fc00007812 */ /* 0x000fe400078ec0ff */
[----:B------:R-:W-:-:S03]  /*00c0*/  SGXT R5, R5, 0x1 ;  /* 0x000000010505781a */ /* 0x000fc60000000200 */
[----:B------:R-:W-:-:S04]  /*00d0*/  IMAD R21, R21, 0x400, R0 ;  /* 0x0000040015157824 */ /* 0x000fc800078e0200 */
[----:B------:R-:W-:Y:S01]  /*00e0*/  VIADD R0, R21, 0x200 ;  /* 0x0000020015007836 */ /* 0x000fe20000000000 */
[----:B------:R-:W-:-:S04]  /*00f0*/  LEA.HI R4, R5, R21, RZ, 0x6 ;  /* 0x0000001505047211 */ /* 0x000fc800078f30ff */
[----:B------:R-:W-:Y:S02]  /*0100*/  SHF.R.S32.HI R27, RZ, 0x6, R4 ;  /* 0x00000006ff1b7819 */ /* 0x000fe40000011404 */
[----:B------:R-:W-:-:S03]  /*0110*/  LEA.HI R5, R5, R0, RZ, 0x6 ;  /* 0x0000000005057211 */ /* 0x000fc600078f30ff */
[----:B------:R-:W-:Y:S01]  /*0120*/  IMAD.HI R7, R27, 0x2aaaaaab, RZ ;  /* 0x2aaaaaab1b077827 */ /* 0x000fe200078e02ff */
[----:B------:R-:W-:-:S04]  /*0130*/  SHF.R.S32.HI R5, RZ, 0x6, R5 ;  /* 0x00000006ff057819 */ /* 0x000fc80000011405 */
[----:B------:R-:W-:Y:S01]  /*0140*/  SHF.R.U32.HI R8, RZ, 0x1f, R7 ;  /* 0x0000001fff087819 */ /* 0x000fe20000011607 */
[----:B------:R-:W-:-:S03]  /*0150*/  IMAD.HI R6, R5, 0x2aaaaaab, RZ ;  /* 0x2aaaaaab05067827 */ /* 0x000fc600078e02ff */
[----:B------:R-:W-:Y:S02]  /*0160*/  LEA.HI R8, R7, R8, RZ, 0x1a ;  /* 0x0000000807087211 */ /* 0x000fe400078fd0ff */
[----:B------:R-:W-:-:S03]  /*0170*/  SHF.R.U32.HI R7, RZ, 0x1f, R6 ;  /* 0x0000001fff077819 */ /* 0x000fc60000011606 */
[----:B------:R-:W-:Y:S01]  /*0180*/  IMAD R27, R8, -0x180, R27 ;  /* 0xfffffe80081b7824 */ /* 0x000fe200078e021b */
[----:B------:R-:W-:-:S03]  /*0190*/  LEA.HI R8, R6, R7, RZ, 0x1a ;  /* 0x0000000706087211 */ /* 0x000fc600078fd0ff */
[----:B--2---:R-:W-:-:S04]  /*01a0*/  IMAD.WIDE R6, R27, 0x4, R2 ;  /* 0x000000041b067825 */ /* 0x004fc800078e0202 */
[----:B------:R-:W-:Y:S02]  /*01b0*/  IMAD R25, R8, -0x180, R5 ;  /* 0xfffffe8008197824 */ /* 0x000fe400078e0205 */
[----:B------:R1:W2:Y:S02]  /*01c0*/  LDG.E.EL R6, desc[UR4][R6.64] ;  /* 0x0000000406067981 */ /* 0x0002a4000c2e1900 */
[----:B------:R-:W-:-:S06]  /*01d0*/  IMAD.WIDE R2, R25, 0x4, R2 ;  /* 0x0000000419027825 */ /* 0x000fcc00078e0202 */
[----:B------:R-:W3:Y:S01]  /*01e0*/  LDG.E.EL R2, desc[UR4][R2.64] ;  /* 0x0000000402027981 */ /* 0x000ee2000c2e1900 */
[----:B------:R-:W-:Y:S01]  /*01f0*/  IMAD.HI R14, R21, 0x2aaaaaab, RZ ;  /* 0x2aaaaaab150e7827 */ /* 0x000fe200078e02ff */
[----:B------:R-:W-:-:S03]  /*0200*/  LOP3.LUT R4, R4, 0xffffffc0, RZ, 0xc0, !PT ;  /* 0xffffffc004047812 */ /* 0x000fc600078ec0ff */
[----:B------:R-:W-:Y:S01]  /*0210*/  IMAD.HI R8, R0, 0x2aaaaaab, RZ ;  /* 0x2aaaaaab00087827 */ /* 0x000fe200078e02ff */
[----:B------:R-:W-:-:S03]  /*0220*/  SHF.R.U32.HI R9, RZ, 0x1f, R14 ;  /* 0x0000001fff097819 */ /* 0x000fc6000001160e */
[----:B------:R-:W-:Y:S01]  /*0230*/  IMAD.IADD R19, R21, 0x1, -R4 ;  /* 0x0000000115137824 */ /* 0x000fe200078e0a04 */
[----:B------:R-:W-:Y:S02]  /*0240*/  LEA.HI.SX32 R14, R14, R9, 0x14 ;  /* 0x000000090e0e7211 */ /* 0x000fe400078fa2ff */
[----:B-1----:R-:W-:Y:S02]  /*0250*/  SHF.R.U32.HI R7, RZ, 0x1f, R8 ;  /* 0x0000001fff077819 */ /* 0x002fe40000011608 */
[----:B------:R-:W-:Y:S01]  /*0260*/  SHF.R.S32.HI R18, RZ, 0x1f, R19 ;  /* 0x0000001fff127819 */ /* 0x000fe20000011413 */
[----:B------:R-:W-:Y:S01]  /*0270*/  IMAD.SHL.U32 R4, R14, 0x800, RZ ;  /* 0x000008000e047824 */ /* 0x000fe200078e00ff */
[----:B------:R-:W-:-:S04]  /*0280*/  LEA.HI.SX32 R11, R8, R7, 0x14 ;  /* 0x00000007080b7211 */ /* 0x000fc800078fa2ff */
[----:B------:R-:W-:Y:S01]  /*0290*/  SHF.R.S32.HI R8, RZ, 0x1f, R4 ;  /* 0x0000001fff087819 */ /* 0x000fe20000011404 */
[----:B------:R-:W-:-:S04]  /*02a0*/  IMAD R0, R11, -0x6000, R0 ;  /* 0xffffa0000b007824 */ /* 0x000fc800078e0200 */
[C---:B------:R-:W-:Y:S02]  /*02b0*/  IMAD R15, R11.reuse, 0x5800, R0 ;  /* 0x000058000b0f7824 */ /* 0x040fe400078e0200 */
[----:B------:R-:W-:Y:S02]  /*02c0*/  IMAD.SHL.U32 R11, R11, 0x800, RZ ;  /* 0x000008000b0b7824 */ /* 0x000fe400078e00ff */
[----:B------:R-:W-:-:S03]  /*02d0*/  IMAD.SHL.U32 R0, R25, 0x40, RZ ;  /* 0x0000004019007824 */ /* 0x000fc600078e00ff */
[----:B------:R-:W-:Y:S01]  /*02e0*/  SHF.R.S32.HI R13, RZ, 0x1f, R11 ;  /* 0x0000001fff0d7819 */ /* 0x000fe2000001140b */
[----:B------:R-:W-:-:S04]  /*02f0*/  IMAD R22, R14, -0x6000, R21 ;  /* 0xffffa0000e167824 */ /* 0x000fc800078e0215 */
[----:B------:R-:W-:Y:S02]  /*0300*/  IMAD R14, R14, 0x5800, R22 ;  /* 0x000058000e0e7824 */ /* 0x000fe400078e0216 */
[----:B--2---:R-:W-:Y:S01]  /*0310*/  FADD R10, R6, 9.9999997473787516356e-06 ;  /* 0x3727c5ac060a7421 */ /* 0x004fe20000000000 */
[----:B------:R-:W-:-:S05]  /*0320*/  IMAD.SHL.U32 R6, R27, 0x40, RZ ;  /* 0x000000401b067824 */ /* 0x000fca00078e00ff */
[----:B------:R-:W1:Y:S01]  /*0330*/  MUFU.SQRT R10, R10 ;  /* 0x0000000a000a7308 */ /* 0x000e620000002000 */
[-C--:B------:R-:W-:Y:S01]  /*0340*/  IADD3 R4, P4, P5, R6, R19.reuse, R4 ;  /* 0x0000001306047210 */ /* 0x080fe20007d9e004 */
[----:B---3--:R-:W-:Y:S01]  /*0350*/  FADD R5, R2, 9.9999997473787516356e-06 ;  /* 0x3727c5ac02057421 */ /* 0x008fe20000000000 */
[----:B------:R-:W-:Y:S01]  /*0360*/  SHF.R.S32.HI R7, RZ, 0x1f, R6 ;  /* 0x0000001fff077819 */ /* 0x000fe20000011406 */
[----:B------:R-:W2:Y:S03]  /*0370*/  LDC.64 R2, c[0x0][0x220] ;  /* 0x00008800ff027b82 */ /* 0x000ea60000000a00 */
[----:B------:R-:W-:Y:S01]  /*0380*/  IADD3.X R7, R7, R18, R8, P4, P5 ;  /* 0x0000001207077210 */ /* 0x000fe200027ea408 */
[----:B------:R-:W3:Y:S01]  /*0390*/  MUFU.SQRT R5, R5 ;  /* 0x0000000500057308 */ /* 0x000ee20000002000 */
[----:B------:R-:W-:Y:S02]  /*03a0*/  IADD3 R19, P4, P5, R0, R19, R11 ;  /* 0x0000001300137210 */ /* 0x000fe40007d9e00b */
[----:B------:R-:W-:Y:S01]  /*03b0*/  SHF.R.S32.HI R11, RZ, 0x1f, R0 ;  /* 0x0000001fff0b7819 */ /* 0x000fe20000011400 */
[----:B------:R-:W4:Y:S01]  /*03c0*/  LDC.64 R8, c[0x0][0x230] ;  /* 0x00008c00ff087b82 */ /* 0x000f220000000a00 */
[----:B-1----:R-:W-:-:S02]  /*03d0*/  FSETP.GT.AND P2, PT, R10, 8.50705917302346158658e+37, PT ;  /* 0x7e8000000a00780b */ /* 0x002fc40003f44000 */
[----:B------:R-:W-:Y:S02]  /*03e0*/  FSETP.GEU.AND P0, PT, R10, 1.175494350822287508e-38, PT ;  /* 0x008000000a00780b */ /* 0x000fe40003f0e000 */
[----:B------:R-:W-:Y:S02]  /*03f0*/  FSEL R6, R12, 1, P2 ;  /* 0x3f8000000c067808 */ /* 0x000fe40001000000 */
[----:B------:R-:W-:Y:S02]  /*0400*/  IADD3.X R18, R11, R18, R13, P4, P5 ;  /* 0x000000120b127210 */ /* 0x000fe400027ea40d */
[C---:B---3--:R-:W-:Y:S02]  /*0410*/  FSETP.GT.AND P3, PT, R5.reuse, 8.50705917302346158658e+37, PT ;  /* 0x7e8000000500780b */ /* 0x048fe40003f64000 */
[----:B------:R-:W-:-:S03]  /*0420*/  FSETP.GEU.AND P1, PT, R5, 1.175494350822287508e-38, PT ;  /* 0x008000000500780b */ /* 0x000fc60003f2e000 */
[----:B------:R-:W-:Y:S02]  /*0430*/  @P2 FMUL R10, R10, 0.25 ;  /* 0x3e8000000a0a2820 */ /* 0x000fe40000400000 */
[----:B------:R-:W-:Y:S02]  /*0440*/  @!P0 FMUL R6, R6, 16777216 ;  /* 0x4b80000006068820 */ /* 0x000fe40000400000 */
[----:B------:R-:W-:-:S04]  /*0450*/  @!P0 FMUL R10, R10, 16777216 ;  /* 0x4b8000000a0a8820 */ /* 0x000fc80000400000 */
[----:B------:R-:W-:Y:S01]  /*0460*/  @P3 FMUL R5, R5, 0.25 ;  /* 0x3e80000005053820 */ /* 0x000fe20000400000 */
[----:B------:R1:W3:Y:S03]  /*0470*/  MUFU.RCP R23, R10 ;  /* 0x0000000a00177308 */ /* 0x0002e60000001000 */
[----:B------:R-:W-:-:S06]  /*0480*/  @!P1 FMUL R5, R5, 16777216 ;  /* 0x4b80000005059820 */ /* 0x000fcc0000400000 */
[----:B------:R-:W4:Y:S01]  /*0490*/  MUFU.RCP R5, R5 ;  /* 0x0000000500057308 */ /* 0x000f220000001000 */
[----:B-1----:R-:W-:Y:S02]  /*04a0*/  FSEL R10, R12, 1, P3 ;  /* 0x3f8000000c0a7808 */ /* 0x002fe40001800000 */
[----:B------:R-:W-:-:S03]  /*04b0*/  LEA R12, P2, R4, UR6, 0x2 ;  /* 0x00000006040c7c11 */ /* 0x000fc6000f8410ff */
[----:B------:R-:W-:Y:S01]  /*04c0*/  @!P1 FMUL R10, R10, 16777216 ;  /* 0x4b8000000a0a9820 */ /* 0x000fe20000400000 */
[----:B------:R-:W-:Y:S01]  /*04d0*/  LEA.HI.X R13, R4, UR7, R7, 0x2, P2 ;  /* 0x00000007040d7c11 */ /* 0x000fe200090f1407 */
[----:B---3--:R-:W-:Y:S01]  /*04e0*/  FMUL R23, R23, R6 ;  /* 0x0000000617177220 */ /* 0x008fe20000400000 */
[C-C-:B--2---:R-:W-:Y:S01]  /*04f0*/  IMAD.WIDE R6, R27.reuse, 0x4, R2.reuse ;  /* 0x000000041b067825 */ /* 0x144fe200078e0202 */
[C---:B------:R-:W-:Y:S02]  /*0500*/  ISETP.GT.AND P0, PT, R27.reuse, 0x15f, PT ;  /* 0x0000015f1b00780c */ /* 0x040fe40003f04270 */
[----:B------:R-:W-:Y:S01]  /*0510*/  ISETP.GE.AND P3, PT, R27, 0x160, PT ;  /* 0x000001601b00780c */ /* 0x000fe20003f66270 */
[----:B------:R-:W-:Y:S01]  /*0520*/  IMAD.WIDE R2, R25, 0x4, R2 ;  /* 0x0000000419027825 */ /* 0x000fe200078e0202 */
[----:B------:R1:W2:Y:S03]  /*0530*/  LDG.E.EL R24, desc[UR4][R6.64] ;  /* 0x0000000406187981 */ /* 0x0002a6000c2e1900 */
[----:B0---4-:R-:W-:Y:S01]  /*0540*/  FMUL R0, R5, R10 ;  /* 0x0000000a05007220 */ /* 0x011fe20000400000 */
[--C-:B------:R-:W-:Y:S01]  /*0550*/  IMAD.WIDE R10, R27, 0x4, R8.reuse ;  /* 0x000000041b0a7825 */ /* 0x100fe200078e0208 */
[----:B------:R-:W3:Y:S03]  /*0560*/  LDG.E.EL R2, desc[UR4][R2.64] ;  /* 0x0000000402027981 */ /* 0x000ee6000c2e1900 */
[----:B------:R-:W-:-:S04]  /*0570*/  IMAD.WIDE R8, R25, 0x4, R8 ;  /* 0x0000000419087825 */ /* 0x000fc800078e0208 */
[----:B------:R-:W-:Y:S01]  /*0580*/  IMAD.WIDE R26, R27, 0x4, R28 ;  /* 0x000000041b1a7825 */ /* 0x000fe200078e021c */
[----:B------:R0:W4:Y:S01]  /*0590*/  LDG.E.EL R20, desc[UR4][R8.64] ;  /* 0x0000000408147981 */ /* 0x000122000c2e1900 */
[----:B------:R-:W-:Y:S02]  /*05a0*/  CS2R R4, SRZ ;  /* 0x0000000000047805 */ /* 0x000fe4000001ff00 */
[----:B-1----:R-:W-:Y:S01]  /*05b0*/  CS2R R6, SRZ ;  /* 0x0000000000067805 */ /* 0x002fe2000001ff00 */
[----:B------:R1:W2:Y:S04]  /*05c0*/  LDG.E.EL R3, desc[UR4][R10.64] ;  /* 0x000000040a037981 */ /* 0x0002a8000c2e1900 */
[----:B------:R5:W2:Y:S01]  /*05d0*/  LDG.E.EL R22, desc[UR4][R26.64] ;  /* 0x000000041a167981 */ /* 0x000aa2000c2e1900 */
[----:B0-----:R-:W-:-:S03]  /*05e0*/  CS2R R8, SRZ ;  /* 0x0000000000087805 */ /* 0x001fc6000001ff00 */
[----:B------:R0:W2:Y:S01]  /*05f0*/  @P0 LDG.E.128 R4, desc[UR4][R12.64+-0x16000] ;  /* 0xfea000040c040981 */ /* 0x0000a2000c1e1d00 */
[----:B-1----:R-:W-:Y:S01]  /*0600*/  CS2R R10, SRZ ;  /* 0x00000000000a7805 */ /* 0x002fe2000001ff00 */
[----:B-----5:R-:W-:-:S05]  /*0610*/  IMAD.WIDE R26, R14, 0x4, R16 ;  /* 0x000000040e1a7825 */ /* 0x020fca00078e0210 */
[----:B------:R1:W5:Y:S01]  /*0620*/  @!P3 LDG.E.128 R8, desc[UR4][R26.64] ;  /* 0x000000041a08b981 */ /* 0x000362000c1e1d00 */
[----:B------:R-:W-:Y:S01]  /*0630*/  ISETP.GE.AND P2, PT, R25, 0x160, PT ;  /* 0x000001601900780c */ /* 0x000fe20003f46270 */
[----:B------:R-:W-:Y:S01]  /*0640*/  IMAD.WIDE R16, R15, 0x4, R16 ;  /* 0x000000040f107825 */ /* 0x000fe200078e0210 */
[----:B------:R-:W-:Y:S02]  /*0650*/  ISETP.GT.AND P1, PT, R25, 0x15f, PT ;  /* 0x0000015f1900780c */ /* 0x000fe40003f24270 */
[----:B0-----:R-:W-:Y:S02]  /*0660*/  CS2R R12, SRZ ;  /* 0x00000000000c7805 */ /* 0x001fe4000001ff00 */
[----:B------:R-:W-:Y:S02]  /*0670*/  CS2R R14, SRZ ;  /* 0x00000000000e7805 */ /* 0x000fe4000001ff00 */
[----:B-1----:R-:W-:-:S05]  /*0680*/  LEA R26, P4, R19, UR6, 0x2 ;  /* 0x00000006131a7c11 */ /* 0x002fca000f8810ff */
[----:B------:R0:W3:Y:S01]  /*0690*/  @!P2 LDG.E.128 R12, desc[UR4][R16.64] ;  /* 0x00000004100ca981 */ /* 0x0000e2000c1e1d00 */
[----:B------:R-:W-:Y:S02]  /*06a0*/  LEA.HI.X R27, R19, UR7, R18, 0x2, P4 ;  /* 0x00000007131b7c11 */ /* 0x000fe4000a0f1412 */
[----:B------:R-:W-:Y:S02]  /*06b0*/  CS2R R18, SRZ ;  /* 0x0000000000127805 */ /* 0x000fe4000001ff00 */
[----:B0-----:R-:W-:-:S06]  /*06c0*/  CS2R R16, SRZ ;  /* 0x0000000000107805 */ /* 0x001fcc000001ff00 */
[----:B------:R0:W3:Y:S01]  /*06d0*/  @P1 LDG.E.128 R16, desc[UR4][R26.64+-0x16000] ;  /* 0xfea000041a101981 */ /* 0x0000e2000c1e1d00 */
[----:B------:R-:W-:-:S05]  /*06e0*/  IMAD.WIDE R28, R25, 0x4, R28 ;  /* 0x00000004191c7825 */ /* 0x000fca00078e021c */
[----:B------:R1:W4:Y:S01]  /*06f0*/  LDG.E.EL R25, desc[UR4][R28.64] ;  /* 0x000000041c197981 */ /* 0x000322000c2e1900 */
[----:B--2---:R-:W-:Y:S02]  /*0700*/  SEL R4, R4, RZ, P0 ;  /* 0x000000ff04047207 */ /* 0x004fe40000000000 */
[----:B0-----:R-:W-:Y:S02]  /*0710*/  SEL R26, R7, RZ, P0 ;  /* 0x000000ff071a7207 */ /* 0x001fe40000000000 */
[----:B-----5:R-:W-:-:S04]  /*0720*/  SEL R8, R8, RZ, !P3 ;  /* 0x000000ff08087207 */ /* 0x020fc80005800000 */
[----:B------:R-:W-:Y:S02]  /*0730*/  SEL R4, R8, R4, !P3 ;  /* 0x0000000408047207 */ /* 0x000fe40005800000 */
[----:B------:R-:W-:Y:S02]  /*0740*/  SEL R8, R5, RZ, P0 ;  /* 0x000000ff05087207 */ /* 0x000fe40000000000 */
[----:B------:R-:W-:Y:S02]  /*0750*/  SEL R5, R9, RZ, !P3 ;  /* 0x000000ff09057207 */ /* 0x000fe40005800000 */
[----:B------:R-:W-:Y:S02]  /*0760*/  SEL R6, R6, RZ, P0 ;  /* 0x000000ff06067207 */ /* 0x000fe40000000000 */
[----:B------:R-:W-:Y:S02]  /*0770*/  SEL R7, R11, RZ, !P3 ;  /* 0x000000ff0b077207 */ /* 0x000fe40005800000 */
[----:B------:R-:W-:-:S02]  /*0780*/  SEL R9, R10, RZ, !P3 ;  /* 0x000000ff0a097207 */ /* 0x000fc40005800000 */
[----:B------:R-:W-:Y:S02]  /*0790*/  SEL R5, R5, R8, !P3 ;  /* 0x0000000805057207 */ /* 0x000fe40005800000 */
[----:B------:R-:W-:Y:S02]  /*07a0*/  SEL R7, R7, R26, !P3 ;  /* 0x0000001a07077207 */ /* 0x000fe40005800000 */
[----:B------:R-:W-:Y:S01]  /*07b0*/  SEL R6, R9, R6, !P3 ;  /* 0x0000000609067207 */ /* 0x000fe20005800000 */
[C---:B------:R-:W-:Y:S01]  /*07c0*/  FADD R10, -R24.reuse, R5 ;  /* 0x00000005180a7221 */ /* 0x040fe20000000100 */
[C---:B------:R-:W-:Y:S01]  /*07d0*/  FADD R8, -R24.reuse, R4 ;  /* 0x0000000418087221 */ /* 0x040fe20000000100 */
[C---:B-1----:R-:W-:Y:S02]  /*07e0*/  FADD R28, -R24.reuse, R7 ;  /* 0x00000007181c7221 */ /* 0x042fe40000000100 */
[----:B------:R-:W-:Y:S01]  /*07f0*/  FADD R26, -R24, R6 ;  /* 0x00000006181a7221 */ /* 0x000fe20000000100 */
[----:B------:R-:W-:-:S02]  /*0800*/  FMUL R24, R23, R10 ;  /* 0x0000000a17187220 */ /* 0x000fc40000400000 */
[----:B------:R-:W0:Y:S01]  /*0810*/  LDC.64 R10, c[0x0][0x240] ;  /* 0x00009000ff0a7b82 */ /* 0x000e220000000a00 */
[C---:B------:R-:W-:Y:S01]  /*0820*/  FMUL R29, R23.reuse, R28 ;  /* 0x0000001c171d7220 */ /* 0x040fe20000400000 */
[C---:B------:R-:W-:Y:S01]  /*0830*/  FMUL R27, R23.reuse, R26 ;  /* 0x0000001a171b7220 */ /* 0x040fe20000400000 */
[----:B------:R-:W-:Y:S01]  /*0840*/  FMUL R23, R23, R8 ;  /* 0x0000000817177220 */ /* 0x000fe20000400000 */
[----:B---3--:R-:W-:Y:S02]  /*0850*/  SEL R12, R12, RZ, !P2 ;  /* 0x000000ff0c0c7207 */ /* 0x008fe40005000000 */
[----:B------:R-:W-:Y:S02]  /*0860*/  SEL R13, R13, RZ, !P2 ;  /* 0x000000ff0d0d7207 */ /* 0x000fe40005000000 */
[----:B------:R-:W1:Y:S01]  /*0870*/  LDC.64 R8, c[0x0][0x248] ;  /* 0x00009200ff087b82 */ /* 0x000e620000000a00 */
[----:B------:R-:W-:Y:S02]  /*0880*/  SEL R14, R14, RZ, !P2 ;  /* 0x000000ff0e0e7207 */ /* 0x000fe40005000000 */
[----:B------:R-:W-:-:S02]  /*0890*/  @P2 SEL R12, R16, RZ, P1 ;  /* 0x000000ff100c2207 */ /* 0x000fc40000800000 */
[----:B------:R-:W-:Y:S02]  /*08a0*/  @P2 SEL R13, R17, RZ, P1 ;  /* 0x000000ff110d2207 */ /* 0x000fe40000800000 */
[----:B------:R-:W-:Y:S02]  /*08b0*/  SEL R15, R15, RZ, !P2 ;  /* 0x000000ff0f0f7207 */ /* 0x000fe40005000000 */
[----:B------:R-:W-:Y:S02]  /*08c0*/  @P2 SEL R14, R18, RZ, P1 ;  /* 0x000000ff120e2207 */ /* 0x000fe40000800000 */
[----:B------:R-:W-:Y:S01]  /*08d0*/  @P2 SEL R15, R19, RZ, P1 ;  /* 0x000000ff130f2207 */ /* 0x000fe20000800000 */
[C-C-:B------:R-:W-:Y:S01]  /*08e0*/  FFMA R24, R3.reuse, R24, R22.reuse ;  /* 0x0000001803187223 */ /* 0x140fe20000000016 */
[C-C-:B------:R-:W-:Y:S01]  /*08f0*/  FFMA R23, R3.reuse, R23, R22.reuse ;  /* 0x0000001703177223 */ /* 0x140fe20000000016 */
[C-C-:B------:R-:W-:Y:S01]  /*0900*/  FFMA R27, R3.reuse, R27, R22.reuse ;  /* 0x0000001b031b7223 */ /* 0x140fe20000000016 */
[----:B------:R-:W-:Y:S01]  /*0910*/  FFMA R29, R3, R29, R22 ;  /* 0x0000001d031d7223 */ /* 0x000fe20000000016 */
[C---:B------:R-:W-:Y:S01]  /*0920*/  FADD R17, -R2.reuse, R13 ;  /* 0x0000000d02117221 */ /* 0x040fe20000000100 */
[C---:B------:R-:W-:Y:S01]  /*0930*/  FADD R3, -R2.reuse, R12 ;  /* 0x0000000c02037221 */ /* 0x040fe20000000100 */
[C---:B------:R-:W-:Y:S01]  /*0940*/  FADD R19, -R2.reuse, R14 ;  /* 0x0000000e02137221 */ /* 0x040fe20000000100 */
[----:B------:R-:W-:Y:S01]  /*0950*/  FADD R2, -R2, R15 ;  /* 0x0000000f02027221 */ /* 0x000fe20000000100 */
[C---:B------:R-:W-:Y:S01]  /*0960*/  FMUL R17, R0.reuse, R17 ;  /* 0x0000001100117220 */ /* 0x040fe20000400000 */
[C---:B------:R-:W-:Y:S01]  /*0970*/  FMUL R16, R0.reuse, R3 ;  /* 0x0000000300107220 */ /* 0x040fe20000400000 */
[C---:B------:R-:W-:Y:S01]  /*0980*/  FMUL R18, R0.reuse, R19 ;  /* 0x0000001300127220 */ /* 0x040fe20000400000 */
[----:B------:R-:W-:Y:S01]  /*0990*/  FMUL R2, R0, R2 ;  /* 0x0000000200027220 */ /* 0x000fe20000400000 */
[C-C-:B----4-:R-:W-:Y:S01]  /*09a0*/  FFMA R0, R20.reuse, R17, R25.reuse ;  /* 0x0000001114007223 */ /* 0x150fe20000000019 */
[C-C-:B------:R-:W-:Y:S01]  /*09b0*/  FFMA R16, R20.reuse, R16, R25.reuse ;  /* 0x0000001014107223 */ /* 0x140fe20000000019 */
[C-C-:B------:R-:W-:Y:S01]  /*09c0*/  FFMA R18, R20.reuse, R18, R25.reuse ;  /* 0x0000001214127223 */ /* 0x140fe20000000019 */
[----:B------:R-:W-:Y:S01]  /*09d0*/  FFMA R19, R20, R2, R25 ;  /* 0x0000000214137223 */ /* 0x000fe20000000019 */
[----:B------:R-:W-:Y:S01]  /*09e0*/  FSETP.GEU.AND P6, PT, R29, RZ, PT ;  /* 0x000000ff1d00720b */ /* 0x000fe20003fce000 */
[----:B0-----:R-:W-:Y:S01]  /*09f0*/  IMAD.WIDE R2, R21, 0x4, R10 ;  /* 0x0000000415027825 */ /* 0x001fe200078e020a */
[----:B------:R-:W-:-:S02]  /*0a00*/  FSETP.GEU.AND P0, PT, R27, RZ, PT ;  /* 0x000000ff1b00720b */ /* 0x000fc40003f0e000 */
[----:B------:R-:W-:Y:S02]  /*0a10*/  SEL R11, R29, RZ, P6 ;  /* 0x000000ff1d0b7207 */ /* 0x000fe40003000000 */
[----:B------:R-:W-:Y:S02]  /*0a20*/  FSETP.GEU.AND P1, PT, R24, RZ, PT ;  /* 0x000000ff1800720b */ /* 0x000fe40003f2e000 */
[----:B------:R-:W-:Y:S02]  /*0a30*/  FSETP.GEU.AND P2, PT, R23, RZ, PT ;  /* 0x000000ff1700720b */ /* 0x000fe40003f4e000 */
[----:B------:R-:W-:Y:S02]  /*0a40*/  FSETP.GEU.AND P3, PT, R19, RZ, PT ;  /* 0x000000ff1300720b */ /* 0x000fe40003f6e000 */
[----:B------:R-:W-:Y:S02]  /*0a50*/  FSETP.GEU.AND P4, PT, R18, RZ, PT ;  /* 0x000000ff1200720b */ /* 0x000fe40003f8e000 */
[----:B------:R-:W-:-:S02]  /*0a60*/  FSETP.GEU.AND P5, PT, R0, RZ, PT ;  /* 0x000000ff0000720b */ /* 0x000fc40003fae000 */
[----:B------:R-:W-:Y:S01]  /*0a70*/  FSETP.GEU.AND P6, PT, R16, RZ, PT ;  /* 0x000000ff1000720b */ /* 0x000fe20003fce000 */
[----:B-1----:R-:W-:Y:S01]  /*0a80*/  IMAD.WIDE R20, R21, 0x4, R8 ;  /* 0x0000000415147825 */ /* 0x002fe200078e0208 */
[----:B------:R-:W-:Y:S02]  /*0a90*/  SEL R10, R27, RZ, P0 ;  /* 0x000000ff1b0a7207 */ /* 0x000fe40000000000 */
[----:B------:R-:W-:Y:S02]  /*0aa0*/  SEL R9, R24, RZ, P1 ;  /* 0x000000ff18097207 */ /* 0x000fe40000800000 */
[----:B------:R-:W-:Y:S02]  /*0ab0*/  SEL R8, R23, RZ, P2 ;  /* 0x000000ff17087207 */ /* 0x000fe40001000000 */
[----:B------:R-:W-:Y:S02]  /*0ac0*/  SEL R19, R19, RZ, P3 ;  /* 0x000000ff13137207 */ /* 0x000fe40001800000 */
[----:B------:R-:W-:-:S02]  /*0ad0*/  SEL R18, R18, RZ, P4 ;  /* 0x000000ff12127207 */ /* 0x000fc40002000000 */
[----:B------:R-:W-:Y:S02]  /*0ae0*/  SEL R17, R0, RZ, P5 ;  /* 0x000000ff00117207 */ /* 0x000fe40002800000 */
[----:B------:R-:W-:Y:S01]  /*0af0*/  SEL R16, R16, RZ, P6 ;  /* 0x000000ff10107207 */ /* 0x000fe20003000000 */
[----:B------:R-:W-:Y:S04]  /*0b00*/  STG.E.128 desc[UR4][R2.64], R4 ;  /* 0x0000000402007986 */ /* 0x000fe8000c101d04 */
[----:B------:R-:W-:Y:S04]  /*0b10*/  STG.E.128 desc[UR4][R2.64+0x800], R12 ;  /* 0x0008000c02007986 */ /* 0x000fe8000c101d04 */
[----:B------:R-:W-:Y:S04]  /*0b20*/  STG.E.128 desc[UR4][R20.64], R8 ;  /* 0x0000000814007986 */ /* 0x000fe8000c101d04 */
[----:B------:R-:W-:Y:S01]  /*0b30*/  STG.E.128 desc[UR4][R20.64+0x800], R16 ;  /* 0x0008001014007986 */ /* 0x000fe2000c101d04 */
[----:B------:R-:W-:Y:S05]  /*0b40*/  EXIT ;  /* 0x000000000000794d */ /* 0x000fea0003800000 */
.L_x_0:
[----:B------:R-:W-:-:S00]  /*0b50*/  BRA `(.L_x_0) ;  /* 0xfffffffc00fc7947 */ /* 0x000fc0000383ffff */
[----:B------:R-:W-:-:S00]  /*0b60*/  NOP ;  /* 0x0000000000007918 */ /* 0x000fc00000000000 */
        /* <DEDUP_REMOVED lines=9> */
.L_x_1:


//--------------------- .nv.global.init           --------------------------
	.section	.nv.global.init,"aw",@progbits
.nv.global.init:
	.type		_$_str,@object
	.size		_$_str,(_$_str_$_2 - _$_str)
_$_str:
        /*0000*/ 	.byte	0x5f, 0x5f, 0x43, 0x55, 0x44, 0x41, 0x5f, 0x46, 0x54, 0x5a, 0x00
	.type		_$_str_$_2,@object
	.size		_$_str_$_2,(.L_1 - _$_str_$_2)
_$_str_$_2:
        /*000b*/ 	.byte	0x5f, 0x5f, 0x43, 0x55, 0x44, 0x41, 0x5f, 0x50, 0x52, 0x45, 0x43, 0x5f, 0x53, 0x51, 0x52, 0x54
        /*001b*/ 	.byte	0x00
.L_1:


//--------------------- .nv.constant0.triton_poi_fused__native_batch_norm_legit_no_training_cat_relu_19 --------------------------
	.section	.nv.constant0.triton_poi_fused__native_batch_norm_legit_no_training_cat_relu_19,"a",@progbits
	.sectionflags	@""
	.align	4
.nv.constant0.triton_poi_fused__native_batch_norm_legit_no_training_cat_relu_19:
	.zero		596
